//
// Generated by NVIDIA NVVM Compiler
//
// Compiler Build ID: CL-36424714
// Cuda compilation tools, release 13.0, V13.0.88
// Based on NVVM 20.0.0
//

.version 9.0
.target sm_100
.address_size 64

	// .globl	_Z15MatrixCoefPrintPPfi
.extern .func  (.param .b32 func_retval0) vprintf
(
	.param .b64 vprintf_param_0,
	.param .b64 vprintf_param_1
)
;
.global .align 4 .b8 precalc_xorwow_matrix[102400];
.global .align 4 .b8 precalc_xorwow_offset_matrix[102400];
.global .align 4 .b8 mrg32k3aM1[2304];
.global .align 4 .b8 mrg32k3aM2[2304];
.global .align 4 .b8 mrg32k3aM1SubSeq[2016];
.global .align 4 .b8 mrg32k3aM2SubSeq[2016];
.global .align 4 .b8 mrg32k3aM1Seq[2304];
.global .align 4 .b8 mrg32k3aM2Seq[2304];
.const .align 8 .b8 __cr_lgamma_table[72];
.global .align 1 .b8 $str[5] = {37, 102, 32, 10};
.global .align 1 .b8 $str$1[3] = {37, 102};

.visible .entry _Z15MatrixCoefPrintPPfi(
	.param .u64 .ptr .align 1 _Z15MatrixCoefPrintPPfi_param_0,
	.param .u32 _Z15MatrixCoefPrintPPfi_param_1
)
{
	.local .align 8 .b8 	__local_depot0[8];
	.reg .b64 	%SP;
	.reg .b64 	%SPL;
	.reg .pred 	%p<2>;
	.reg .b32 	%r<14>;
	.reg .b32 	%f<3>;
	.reg .b64 	%rd<21>;
	.reg .b64 	%fd<3>;

	mov.u64 	%SPL, __local_depot0;
	cvta.local.u64 	%SP, %SPL;
	ld.param.u64 	%rd3, [_Z15MatrixCoefPrintPPfi_param_0];
	ld.param.u32 	%r3, [_Z15MatrixCoefPrintPPfi_param_1];
	cvta.to.global.u64 	%rd1, %rd3;
	add.u64 	%rd4, %SP, 0;
	add.u64 	%rd2, %SPL, 0;
	mov.u32 	%r4, %ctaid.x;
	mov.u32 	%r5, %ntid.x;
	mov.u32 	%r6, %tid.x;
	mad.lo.s32 	%r7, %r4, %r5, %r6;
	div.s32 	%r1, %r7, %r3;
	mul.lo.s32 	%r8, %r1, %r3;
	sub.s32 	%r2, %r7, %r8;
	add.s32 	%r9, %r3, -1;
	setp.ne.s32 	%p1, %r2, %r9;
	@%p1 bra 	$L__BB0_2;
	mul.wide.s32 	%rd13, %r1, 8;
	add.s64 	%rd14, %rd1, %rd13;
	ld.global.u64 	%rd15, [%rd14];
	mul.wide.s32 	%rd16, %r2, 4;
	add.s64 	%rd17, %rd15, %rd16;
	ld.f32 	%f2, [%rd17];
	cvt.f64.f32 	%fd2, %f2;
	st.local.f64 	[%rd2], %fd2;
	mov.u64 	%rd18, $str;
	cvta.global.u64 	%rd19, %rd18;
	{ // callseq 1, 0
	.param .b64 param0;
	st.param.b64 	[param0], %rd19;
	.param .b64 param1;
	st.param.b64 	[param1], %rd4;
	.param .b32 retval0;
	call.uni (retval0), 
	vprintf, 
	(
	param0, 
	param1
	);
	ld.param.b32 	%r12, [retval0];
	} // callseq 1
	bra.uni 	$L__BB0_3;
$L__BB0_2:
	mul.wide.s32 	%rd5, %r1, 8;
	add.s64 	%rd6, %rd1, %rd5;
	ld.global.u64 	%rd7, [%rd6];
	mul.wide.s32 	%rd8, %r2, 4;
	add.s64 	%rd9, %rd7, %rd8;
	ld.f32 	%f1, [%rd9];
	cvt.f64.f32 	%fd1, %f1;
	st.local.f64 	[%rd2], %fd1;
	mov.u64 	%rd10, $str$1;
	cvta.global.u64 	%rd11, %rd10;
	{ // callseq 0, 0
	.param .b64 param0;
	st.param.b64 	[param0], %rd11;
	.param .b64 param1;
	st.param.b64 	[param1], %rd4;
	.param .b32 retval0;
	call.uni (retval0), 
	vprintf, 
	(
	param0, 
	param1
	);
	ld.param.b32 	%r10, [retval0];
	} // callseq 0
$L__BB0_3:
	ret;

}


// ===== COMPILED SASS (sm_100) =====

	.target	sm_100

	.elftype	@"ET_EXEC"


//--------------------- .note.nv.tkinfo           --------------------------
	.section	.note.nv.tkinfo,"",@"SHT_NOTE"
	.sectionflags	@"SHF_NOTE_NV_TKINFO"
	.tkinfo
        /*0018*/ 	.word	0x00000002
        /*0030*/ 	.string	""
        /*0030*/ 	.string	"ptxas"
        /*0030*/ 	.string	"Cuda compilation tools, release 13.0, V13.0.88"
        /*0030*/ 	.string	"Build cuda_13.0.r13.0/compiler.36424714_0"
        /*0030*/ 	.string	"-arch sm_100 -m 64 "



//--------------------- .note.nv.cuinfo           --------------------------
	.section	.note.nv.cuinfo,"",@"SHT_NOTE"
	.sectionflags	@"SHF_NOTE_NV_CUINFO"
        /*0018*/ 	.short	0x0002
        /*001a*/ 	.short	0x0064
        /*001c*/ 	.short	0x0082
	.zero		2


//--------------------- .nv.info                  --------------------------
	.section	.nv.info,"",@"SHT_CUDA_INFO"
	.align	4


	//----- nvinfo : EIATTR_REGCOUNT
	.align		4
        /*0000*/ 	.byte	0x04, 0x2f
        /*0002*/ 	.short	(.L_12 - .L_11)
	.align		4
.L_11:
        /*0004*/ 	.word	index@(_Z15MatrixCoefPrintPPfi)
        /*0008*/ 	.word	0x00000018


	//----- nvinfo : EIATTR_FRAME_SIZE
	.align		4
.L_12:
        /*000c*/ 	.byte	0x04, 0x11
        /*000e*/ 	.short	(.L_14 - .L_13)
	.align		4
.L_13:
        /*0010*/ 	.word	index@(_Z15MatrixCoefPrintPPfi)
        /*0014*/ 	.word	0x00000008


	//----- nvinfo : EIATTR_MIN_STACK_SIZE
	.align		4
.L_14:
        /*0018*/ 	.byte	0x04, 0x12
        /*001a*/ 	.short	(.L_16 - .L_15)
	.align		4
.L_15:
        /*001c*/ 	.word	index@(_Z15MatrixCoefPrintPPfi)
        /*0020*/ 	.word	0x00000008
.L_16:


//--------------------- .nv.compat                --------------------------
	.section	.nv.compat,"",@"SHT_CUDA_COMPAT_INFO"
	.align	4
        /*0000*/ 	.byte	0x02, 0x09, 0x00, 0x00, 0x02, 0x02, 0x01, 0x00, 0x02, 0x05, 0x05, 0x00, 0x03, 0x07, 0x01, 0x01
        /*0010*/ 	.byte	0x02, 0x03, 0x00, 0x00, 0x02, 0x06, 0x01, 0x00, 0x04, 0x0b, 0x08, 0x00, 0x09, 0x00, 0x00, 0x00
        /*0020*/ 	.byte	0x00, 0x00, 0x00, 0x00


//--------------------- .nv.info._Z15MatrixCoefPrintPPfi --------------------------
	.section	.nv.info._Z15MatrixCoefPrintPPfi,"",@"SHT_CUDA_INFO"
	.sectionflags	@""
	.align	4


	//----- nvinfo : EIATTR_CUDA_API_VERSION
	.align		4
        /*0000*/ 	.byte	0x04, 0x37
        /*0002*/ 	.short	(.L_18 - .L_17)
.L_17:
        /*0004*/ 	.word	0x00000082


	//----- nvinfo : EIATTR_KPARAM_INFO
	.align		4
.L_18:
        /*0008*/ 	.byte	0x04, 0x17
        /*000a*/ 	.short	(.L_20 - .L_19)
.L_19:
        /*000c*/ 	.word	0x00000000
        /*0010*/ 	.short	0x0001
        /*0012*/ 	.short	0x0008
        /*0014*/ 	.byte	0x00, 0xf0, 0x11, 0x00


	//----- nvinfo : EIATTR_KPARAM_INFO
	.align		4
.L_20:
        /*0018*/ 	.byte	0x04, 0x17
        /*001a*/ 	.short	(.L_22 - .L_21)
.L_21:
        /*001c*/ 	.word	0x00000000
        /*0020*/ 	.short	0x0000
        /*0022*/ 	.short	0x0000
        /*0024*/ 	.byte	0x00, 0xf5, 0x21, 0x00


	//----- nvinfo : EIATTR_SPARSE_MMA_MASK
	.align		4
.L_22:
        /*0028*/ 	.byte	0x03, 0x50
        /*002a*/ 	.short	0x0000


	//----- nvinfo : EIATTR_MAXREG_COUNT
	.align		4
        /*002c*/ 	.byte	0x03, 0x1b
        /*002e*/ 	.short	0x00ff


	//----- nvinfo : EIATTR_EXTERNS
	.align		4
        /*0030*/ 	.byte	0x04, 0x0f
        /*0032*/ 	.short	(.L_24 - .L_23)


	//   ....[0]....
	.align		4
.L_23:
        /*0034*/ 	.word	index@(vprintf)


	//----- nvinfo : EIATTR_MERCURY_ISA_VERSION
	.align		4
.L_24:
        /*0038*/ 	.byte	0x03, 0x5f
        /*003a*/ 	.short	0x0101


	//----- nvinfo : EIATTR_VRC_CTA_INIT_COUNT
	.align		4
        /*003c*/ 	.byte	0x02, 0x4a
	.zero		1
	.zero		1


	//----- nvinfo : EIATTR_SYSCALL_OFFSETS
	.align		4
        /*0040*/ 	.byte	0x04, 0x46
        /*0042*/ 	.short	(.L_26 - .L_25)


	//   ....[0]....
.L_25:
        /*0044*/ 	.word	0x00000360


	//   ....[1]....
        /*0048*/ 	.word	0x00000450


	//----- nvinfo : EIATTR_EXIT_INSTR_OFFSETS
	.align		4
.L_26:
        /*004c*/ 	.byte	0x04, 0x1c
        /*004e*/ 	.short	(.L_28 - .L_27)


	//   ....[0]....
.L_27:
        /*0050*/ 	.word	0x00000370


	//   ....[1]....
        /*0054*/ 	.word	0x00000460


	//----- nvinfo : EIATTR_CRS_STACK_SIZE
	.align		4
.L_28:
        /*0058*/ 	.byte	0x04, 0x1e
        /*005a*/ 	.short	(.L_30 - .L_29)
.L_29:
        /*005c*/ 	.word	0x00000000


	//----- nvinfo : EIATTR_CBANK_PARAM_SIZE
	.align		4
.L_30:
        /*0060*/ 	.byte	0x03, 0x19
        /*0062*/ 	.short	0x000c


	//----- nvinfo : EIATTR_PARAM_CBANK
	.align		4
        /*0064*/ 	.byte	0x04, 0x0a
        /*0066*/ 	.short	(.L_32 - .L_31)
	.align		4
.L_31:
        /*0068*/ 	.word	index@(.nv.constant0._Z15MatrixCoefPrintPPfi)
        /*006c*/ 	.short	0x0380
        /*006e*/ 	.short	0x000c


	//----- nvinfo : EIATTR_SW_WAR
	.align		4
.L_32:
        /*0070*/ 	.byte	0x04, 0x36
        /*0072*/ 	.short	(.L_34 - .L_33)
.L_33:
        /*0074*/ 	.word	0x00000008
.L_34:


//--------------------- .nv.callgraph             --------------------------
	.section	.nv.callgraph,"",@"SHT_CUDA_CALLGRAPH"
	.align	4
	.sectionentsize	8
	.align		4
        /*0000*/ 	.word	0x00000000
	.align		4
        /*0004*/ 	.word	0xffffffff
	.align		4
        /*0008*/ 	.word	index@(_Z15MatrixCoefPrintPPfi)
	.align		4
        /*000c*/ 	.word	index@(vprintf)
	.align		4
        /*0010*/ 	.word	0x00000000
	.align		4
        /*0014*/ 	.word	0xfffffffe
	.align		4
        /*0018*/ 	.word	0x00000000
	.align		4
        /*001c*/ 	.word	0xfffffffd
	.align		4
        /*0020*/ 	.word	0x00000000
	.align		4
        /*0024*/ 	.word	0xfffffffc


//--------------------- .nv.constant4             --------------------------
	.section	.nv.constant4,"a",@progbits
	.align	8
	.align		8
.nv.constant4:
        /*0000*/ 	.dword	vprintf
	.align		8
        /*0008*/ 	.dword	precalc_xorwow_matrix
	.align		8
        /*0010*/ 	.dword	precalc_xorwow_offset_matrix
	.align		8
        /*0018*/ 	.dword	mrg32k3aM1
	.align		8
        /*0020*/ 	.dword	mrg32k3aM2
	.align		8
        /*0028*/ 	.dword	mrg32k3aM1SubSeq
	.align		8
        /*0030*/ 	.dword	mrg32k3aM2SubSeq
	.align		8
        /*0038*/ 	.dword	mrg32k3aM1Seq
	.align		8
        /*0040*/ 	.dword	mrg32k3aM2Seq
	.align		8
        /*0048*/ 	.dword	$str
	.align		8
        /*0050*/ 	.dword	$str$1


//--------------------- .nv.constant3             --------------------------
	.section	.nv.constant3,"a",@progbits
	.align	8
.nv.constant3:
	.type		__cr_lgamma_table,@object
	.size		__cr_lgamma_table,(.L_8 - __cr_lgamma_table)
__cr_lgamma_table:
        /*0000*/ 	.byte	0x00, 0x00, 0x00, 0x00, 0x00, 0x00, 0x00, 0x00, 0x00, 0x00, 0x00, 0x00, 0x00, 0x00, 0x00, 0x00
        /*0010*/ 	.byte	0xef, 0x39, 0xfa, 0xfe, 0x42, 0x2e, 0xe6, 0x3f, 0x02, 0x20, 0x2a, 0xfa, 0x0b, 0xab, 0xfc, 0x3f
        /*0020*/ 	.byte	0xf9, 0x2c, 0x92, 0x7c, 0xa7, 0x6c, 0x09, 0x40, 0xc9, 0x79, 0x44, 0x3c, 0x64, 0x26, 0x13, 0x40
        /*0030*/ 	.byte	0xca, 0x01, 0xcf, 0x3a, 0x27, 0x51, 0x1a, 0x40, 0x30, 0xcc, 0x2d, 0xf3, 0xe1, 0x0c, 0x21, 0x40
        /*0040*/ 	.byte	0x0d, 0xb7, 0xfc, 0x82, 0x8e, 0x35, 0x25, 0x40
.L_8:


//--------------------- .text._Z15MatrixCoefPrintPPfi --------------------------
	.section	.text._Z15MatrixCoefPrintPPfi,"ax",@progbits
	.align	128
        .global         _Z15MatrixCoefPrintPPfi
        .type           _Z15MatrixCoefPrintPPfi,@function
        .size           _Z15MatrixCoefPrintPPfi,(.L_x_4 - _Z15MatrixCoefPrintPPfi)
        .other          _Z15MatrixCoefPrintPPfi,@"STO_CUDA_ENTRY STV_DEFAULT"
_Z15MatrixCoefPrintPPfi:
.text._Z15MatrixCoefPrintPPfi:
[----:B------:R-:W0:Y:S08]  /*0000*/  LDC R1, c[0x0][0x37c] ;  /* 0x0000df00ff017b82 */ /* 0x000e300000000800 */
[----:B------:R-:W1:Y:S01]  /*0010*/  LDC R9, c[0x0][0x388] ;  /* 0x0000e200ff097b82 */ /* 0x000e620000000800 */
[----:B------:R-:W2:Y:S01]  /*0020*/  S2R R5, SR_TID.X ;  /* 0x0000000000057919 */ /* 0x000ea20000002100 */
[----:B------:R-:W3:Y:S01]  /*0030*/  LDCU UR5, c[0x0][0x2fc] ;  /* 0x00005f80ff0577ac */ /* 0x000ee20008000800 */
[----:B0-----:R-:W-:Y:S01]  /*0040*/  VIADD R1, R1, 0xfffffff8 ;  /* 0xfffffff801017836 */ /* 0x001fe20000000000 */
[----:B------:R-:W0:Y:S04]  /*0050*/  LDCU.64 UR36, c[0x0][0x358] ;  /* 0x00006b00ff2477ac */ /* 0x000e280008000a00 */
[----:B------:R-:W2:Y:S08]  /*0060*/  S2UR UR4, SR_CTAID.X ;  /* 0x00000000000479c3 */ /* 0x000eb00000002500 */
[----:B------:R-:W2:Y:S01]  /*0070*/  LDC R0, c[0x0][0x360] ;  /* 0x0000d800ff007b82 */ /* 0x000ea20000000800 */
[----:B-1----:R-:W-:-:S04]  /*0080*/  IABS R7, R9 ;  /* 0x0000000900077213 */ /* 0x002fc80000000000 */
[----:B------:R-:W1:Y:S01]  /*0090*/  I2F.RP R4, R7 ;  /* 0x0000000700047306 */ /* 0x000e620000209400 */
[----:B--2---:R-:W-:Y:S01]  /*00a0*/  IMAD R0, R0, UR4, R5 ;  /* 0x0000000400007c24 */ /* 0x004fe2000f8e0205 */
[----:B------:R-:W2:Y:S06]  /*00b0*/  LDCU UR4, c[0x0][0x2f8] ;  /* 0x00005f00ff0477ac */ /* 0x000eac0008000800 */
[----:B-1----:R-:W1:Y:S02]  /*00c0*/  MUFU.RCP R4, R4 ;  /* 0x0000000400047308 */ /* 0x002e640000001000 */
[----:B-1----:R-:W-:Y:S01]  /*00d0*/  VIADD R2, R4, 0xffffffe ;  /* 0x0ffffffe04027836 */ /* 0x002fe20000000000 */
[----:B------:R-:W-:-:S05]  /*00e0*/  IABS R4, R0 ;  /* 0x0000000000047213 */ /* 0x000fca0000000000 */
[----:B------:R1:W4:Y:S02]  /*00f0*/  F2I.FTZ.U32.TRUNC.NTZ R3, R2 ;  /* 0x0000000200037305 */ /* 0x000324000021f000 */
[----:B-1----:R-:W-:Y:S01]  /*0100*/  IMAD.MOV.U32 R2, RZ, RZ, RZ ;  /* 0x000000ffff027224 */ /* 0x002fe200078e00ff */
[----:B----4-:R-:W-:-:S05]  /*0110*/  IADD3 R6, PT, PT, RZ, -R3, RZ ;  /* 0x80000003ff067210 */ /* 0x010fca0007ffe0ff */
[----:B------:R-:W-:-:S04]  /*0120*/  IMAD R5, R6, R7, RZ ;  /* 0x0000000706057224 */ /* 0x000fc800078e02ff */
[----:B------:R-:W-:-:S06]  /*0130*/  IMAD.HI.U32 R3, R3, R5, R2 ;  /* 0x0000000503037227 */ /* 0x000fcc00078e0002 */
[----:B------:R-:W-:-:S05]  /*0140*/  IMAD.HI.U32 R3, R3, R4, RZ ;  /* 0x0000000403037227 */ /* 0x000fca00078e00ff */
[----:B------:R-:W-:-:S05]  /*0150*/  IADD3 R5, PT, PT, -R3, RZ, RZ ;  /* 0x000000ff03057210 */ /* 0x000fca0007ffe1ff */
[----:B------:R-:W-:-:S05]  /*0160*/  IMAD R2, R7, R5, R4 ;  /* 0x0000000507027224 */ /* 0x000fca00078e0204 */
[----:B------:R-:W-:-:S13]  /*0170*/  ISETP.GT.U32.AND P2, PT, R7, R2, PT ;  /* 0x000000020700720c */ /* 0x000fda0003f44070 */
[----:B------:R-:W-:Y:S01]  /*0180*/  @!P2 IMAD.IADD R2, R2, 0x1, -R7 ;  /* 0x000000010202a824 */ /* 0x000fe200078e0a07 */
[----:B------:R-:W-:Y:S02]  /*0190*/  @!P2 IADD3 R3, PT, PT, R3, 0x1, RZ ;  /* 0x000000010303a810 */ /* 0x000fe40007ffe0ff */
[----:B------:R-:W-:Y:S02]  /*01a0*/  ISETP.NE.AND P2, PT, R9, RZ, PT ;  /* 0x000000ff0900720c */ /* 0x000fe40003f45270 */
[----:B------:R-:W-:Y:S02]  /*01b0*/  ISETP.GE.U32.AND P0, PT, R2, R7, PT ;  /* 0x000000070200720c */ /* 0x000fe40003f06070 */
[----:B------:R-:W-:-:S04]  /*01c0*/  LOP3.LUT R2, R0, R9, RZ, 0x3c, !PT ;  /* 0x0000000900027212 */ /* 0x000fc800078e3cff */
[----:B------:R-:W-:-:S07]  /*01d0*/  ISETP.GE.AND P1, PT, R2, RZ, PT ;  /* 0x000000ff0200720c */ /* 0x000fce0003f26270 */
[----:B------:R-:W-:-:S05]  /*01e0*/  @P0 VIADD R3, R3, 0x1 ;  /* 0x0000000103030836 */ /* 0x000fca0000000000 */
[----:B------:R-:W-:-:S05]  /*01f0*/  MOV R5, R3 ;  /* 0x0000000300057202 */ /* 0x000fca0000000f00 */
[----:B------:R-:W-:Y:S01]  /*0200*/  @!P1 IMAD.MOV R5, RZ, RZ, -R5 ;  /* 0x000000ffff059224 */ /* 0x000fe200078e0a05 */
[----:B------:R-:W-:Y:S02]  /*0210*/  @!P2 LOP3.LUT R5, RZ, R9, RZ, 0x33, !PT ;  /* 0x00000009ff05a212 */ /* 0x000fe400078e33ff */
[----:B--2---:R-:W-:Y:S02]  /*0220*/  IADD3 R6, P1, PT, R1, UR4, RZ ;  /* 0x0000000401067c10 */ /* 0x004fe4000ff3e0ff */
[----:B------:R-:W-:Y:S02]  /*0230*/  IADD3 R2, PT, PT, -R5, RZ, RZ ;  /* 0x000000ff05027210 */ /* 0x000fe40007ffe1ff */
[----:B---3--:R-:W-:-:S03]  /*0240*/  IADD3.X R7, PT, PT, RZ, UR5, RZ, P1, !PT ;  /* 0x00000005ff077c10 */ /* 0x008fc60008ffe4ff */
[C---:B------:R-:W-:Y:S02]  /*0250*/  IMAD R13, R9.reuse, R2, R0 ;  /* 0x00000002090d7224 */ /* 0x040fe400078e0200 */
[----:B------:R-:W-:-:S05]  /*0260*/  VIADD R0, R9, 0xffffffff ;  /* 0xffffffff09007836 */ /* 0x000fca0000000000 */
[----:B------:R-:W-:-:S13]  /*0270*/  ISETP.NE.AND P0, PT, R13, R0, PT ;  /* 0x000000000d00720c */ /* 0x000fda0003f05270 */
[----:B0-----:R-:W-:Y:S05]  /*0280*/  @P0 BRA `(.L_x_0) ;  /* 0x00000000003c0947 */ /* 0x001fea0003800000 */
[----:B------:R-:W0:Y:S01]  /*0290*/  LDC.64 R2, c[0x0][0x380] ;  /* 0x0000e000ff027b82 */ /* 0x000e220000000a00 */
[----:B------:R-:W-:Y:S01]  /*02a0*/  MOV R0, 0x0 ;  /* 0x0000000000007802 */ /* 0x000fe20000000f00 */
[----:B------:R-:W1:Y:S01]  /*02b0*/  LDCU.64 UR4, c[0x4][0x48] ;  /* 0x01000900ff0477ac */ /* 0x000e620008000a00 */
[----:B0-----:R-:W-:-:S06]  /*02c0*/  IMAD.WIDE R2, R5, 0x8, R2 ;  /* 0x0000000805027825 */ /* 0x001fcc00078e0202 */
[----:B------:R-:W2:Y:S02]  /*02d0*/  LDG.E.64 R2, desc[UR36][R2.64] ;  /* 0x0000002402027981 */ /* 0x000ea4000c1e1b00 */
[----:B--2---:R-:W-:-:S06]  /*02e0*/  IMAD.WIDE R8, R13, 0x4, R2 ;  /* 0x000000040d087825 */ /* 0x004fcc00078e0202 */
[----:B------:R-:W2:Y:S01]  /*02f0*/  LD.E R8, desc[UR36][R8.64] ;  /* 0x0000002408087980 */ /* 0x000ea2000c101900 */
[----:B------:R0:W3:Y:S01]  /*0300*/  LDC.64 R12, c[0x4][R0] ;  /* 0x01000000000c7b82 */ /* 0x0000e20000000a00 */
[----:B-1----:R-:W-:Y:S01]  /*0310*/  IMAD.U32 R4, RZ, RZ, UR4 ;  /* 0x00000004ff047e24 */ /* 0x002fe2000f8e00ff */
[----:B------:R-:W-:Y:S01]  /*0320*/  MOV R5, UR5 ;  /* 0x0000000500057c02 */ /* 0x000fe20008000f00 */
[----:B--2---:R-:W1:Y:S02]  /*0330*/  F2F.F64.F32 R10, R8 ;  /* 0x00000008000a7310 */ /* 0x004e640000201800 */
[----:B-1-3--:R0:W-:Y:S04]  /*0340*/  STL.64 [R1], R10 ;  /* 0x0000000a01007387 */ /* 0x00a1e80000100a00 */
[----:B------:R-:W-:-:S07]  /*0350*/  LEPC R20, `(.L_x_1) ;  /* 0x000000001014794e */ /* 0x000fce0000000000 */
[----:B0-----:R-:W-:Y:S05]  /*0360*/  CALL.ABS.NOINC R12 ;  /* 0x000000000c007343 */ /* 0x001fea0003c00000 */
.L_x_1:
[----:B------:R-:W-:Y:S05]  /*0370*/  EXIT ;  /* 0x000000000000794d */ /* 0x000fea0003800000 */
.L_x_0:
[----:B------:R-:W0:Y:S01]  /*0380*/  LDC.64 R10, c[0x0][0x380] ;  /* 0x0000e000ff0a7b82 */ /* 0x000e220000000a00 */
[----:B------:R-:W-:Y:S01]  /*0390*/  MOV R0, 0x0 ;  /* 0x0000000000007802 */ /* 0x000fe20000000f00 */
[----:B------:R-:W1:Y:S01]  /*03a0*/  LDCU.64 UR4, c[0x4][0x50] ;  /* 0x01000a00ff0477ac */ /* 0x000e620008000a00 */
[----:B0-----:R-:W-:-:S05]  /*03b0*/  IMAD.WIDE R10, R5, 0x8, R10 ;  /* 0x00000008050a7825 */ /* 0x001fca00078e020a */
        /* <DEDUP_REMOVED lines=10> */
.L_x_2:
[----:B------:R-:W-:Y:S05]  /*0460*/  EXIT ;  /* 0x000000000000794d */ /* 0x000fea0003800000 */
.L_x_3:
[----:B------:R-:W-:-:S00]  /*0470*/  BRA `(.L_x_3) ;  /* 0xfffffffc00fc7947 */ /* 0x000fc0000383ffff */
[----:B------:R-:W-:-:S00]  /*0480*/  NOP ;  /* 0x0000000000007918 */ /* 0x000fc00000000000 */
[----:B------:R-:W-:-:S00]  /*0490*/  NOP ;  /* 0x0000000000007918 */ /* 0x000fc00000000000 */
[----:B------:R-:W-:-:S00]  /*04a0*/  NOP ;  /* 0x0000000000007918 */ /* 0x000fc00000000000 */
[----:B------:R-:W-:-:S00]  /*04b0*/  NOP ;  /* 0x0000000000007918 */ /* 0x000fc00000000000 */
[----:B------:R-:W-:-:S00]  /*04c0*/  NOP ;  /* 0x0000000000007918 */ /* 0x000fc00000000000 */
[----:B------:R-:W-:-:S00]  /*04d0*/  NOP ;  /* 0x0000000000007918 */ /* 0x000fc00000000000 */
[----:B------:R-:W-:-:S00]  /*04e0*/  NOP ;  /* 0x0000000000007918 */ /* 0x000fc00000000000 */
[----:B------:R-:W-:-:S00]  /*04f0*/  NOP ;  /* 0x0000000000007918 */ /* 0x000fc00000000000 */
.L_x_4:


//--------------------- .nv.global.init           --------------------------
	.section	.nv.global.init,"aw",@progbits
	.align	4
.nv.global.init:
	.type		mrg32k3aM1SubSeq,@object
	.size		mrg32k3aM1SubSeq,(mrg32k3aM2SubSeq - mrg32k3aM1SubSeq)
mrg32k3aM1SubSeq:
        /*0000*/ 	.byte	0x0b, 0xcc, 0xee, 0x04, 0x73, 0x29, 0x8b, 0x6f, 0xf6, 0x53, 0x03, 0xf6, 0x23, 0xf6, 0xea, 0xda
        /* <DEDUP_REMOVED lines=125> */
	.type		mrg32k3aM2SubSeq,@object
	.size		mrg32k3aM2SubSeq,(mrg32k3aM1 - mrg32k3aM2SubSeq)
mrg32k3aM2SubSeq:
        /* <DEDUP_REMOVED lines=126> */
	.type		mrg32k3aM1,@object
	.size		mrg32k3aM1,(mrg32k3aM1Seq - mrg32k3aM1)
mrg32k3aM1:
        /* <DEDUP_REMOVED lines=144> */
	.type		mrg32k3aM1Seq,@object
	.size		mrg32k3aM1Seq,(mrg32k3aM2 - mrg32k3aM1Seq)
mrg32k3aM1Seq:
        /* <DEDUP_REMOVED lines=144> */
	.type		mrg32k3aM2,@object
	.size		mrg32k3aM2,(mrg32k3aM2Seq - mrg32k3aM2)
mrg32k3aM2:
        /* <DEDUP_REMOVED lines=144> */
	.type		mrg32k3aM2Seq,@object
	.size		mrg32k3aM2Seq,(precalc_xorwow_matrix - mrg32k3aM2Seq)
mrg32k3aM2Seq:
        /* <DEDUP_REMOVED lines=144> */
	.type		precalc_xorwow_matrix,@object
	.size		precalc_xorwow_matrix,(precalc_xorwow_offset_matrix - precalc_xorwow_matrix)
precalc_xorwow_matrix:
        /* <DEDUP_REMOVED lines=6400> */
	.type		precalc_xorwow_offset_matrix,@object
	.size		precalc_xorwow_offset_matrix,($str$1 - precalc_xorwow_offset_matrix)
precalc_xorwow_offset_matrix:
        /* <DEDUP_REMOVED lines=6400> */
	.type		$str$1,@object
	.size		$str$1,($str - $str$1)
$str$1:
        /*353c0*/ 	.byte	0x25, 0x66, 0x00
	.type		$str,@object
	.size		$str,(.L_9 - $str)
$str:
        /*353c3*/ 	.byte	0x25, 0x66, 0x20, 0x0a, 0x00
.L_9:


//--------------------- .nv.shared.reserved.0     --------------------------
	.section	.nv.shared.reserved.0,"aw",@nobits
	.weak		__nv_reservedSMEM_offset_0_alias
	.size		__nv_reservedSMEM_offset_0_alias, 0, 64
	.other		__nv_reservedSMEM_offset_0_alias,@"STO_CUDA_RESERVED_SHARED STV_DEFAULT"
__nv_reservedSMEM_offset_0_alias:
	.zero		0
	.zero		64


//--------------------- .nv.constant0._Z15MatrixCoefPrintPPfi --------------------------
	.section	.nv.constant0._Z15MatrixCoefPrintPPfi,"a",@progbits
	.sectionflags	@""
	.align	4
.nv.constant0._Z15MatrixCoefPrintPPfi:
	.zero		908


//--------------------- SYMBOLS --------------------------

	.type		.nv.reservedSmem.offset0,@object
	.size		.nv.reservedSmem.offset0,0x4
	.type		vprintf,@function
